//
// Generated by NVIDIA NVVM Compiler
//
// Compiler Build ID: CL-36424714
// Cuda compilation tools, release 13.0, V13.0.88
// Based on NVVM 20.0.0
//

.version 9.0
.target sm_100
.address_size 64

	// .globl	_Z5piAddPfl

.visible .entry _Z5piAddPfl(
	.param .u64 .ptr .align 1 _Z5piAddPfl_param_0,
	.param .u64 _Z5piAddPfl_param_1
)
{
	.reg .pred 	%p<3>;
	.reg .b32 	%r<10>;
	.reg .b32 	%f<6>;
	.reg .b64 	%rd<6>;
	.reg .b64 	%fd<13>;

	ld.param.u64 	%rd1, [_Z5piAddPfl_param_0];
	ld.param.u64 	%rd2, [_Z5piAddPfl_param_1];
	mov.u32 	%r6, %ctaid.x;
	mov.u32 	%r1, %ntid.x;
	mov.u32 	%r7, %tid.x;
	mad.lo.s32 	%r9, %r6, %r1, %r7;
	cvt.s64.s32 	%rd3, %r9;
	setp.le.s64 	%p1, %rd2, %rd3;
	mov.f32 	%f5, 0f00000000;
	@%p1 bra 	$L__BB0_4;
	cvt.rn.f64.s64 	%fd5, %rd2;
	rcp.rn.f64 	%fd1, %fd5;
	mov.u32 	%r8, %nctaid.x;
	mul.lo.s32 	%r3, %r1, %r8;
	mov.f64 	%fd12, 0d0000000000000000;
$L__BB0_2:
	cvt.rn.f64.s32 	%fd6, %r9;
	add.f64 	%fd7, %fd6, 0dBFE0000000000000;
	mul.f64 	%fd8, %fd1, %fd7;
	fma.rn.f64 	%fd9, %fd8, %fd8, 0d3FF0000000000000;
	mov.f64 	%fd10, 0d4010000000000000;
	div.rn.f64 	%fd11, %fd10, %fd9;
	add.f64 	%fd12, %fd12, %fd11;
	add.s32 	%r9, %r9, %r3;
	cvt.s64.s32 	%rd4, %r9;
	setp.gt.s64 	%p2, %rd2, %rd4;
	@%p2 bra 	$L__BB0_2;
	cvt.rn.f32.f64 	%f5, %fd12;
$L__BB0_4:
	cvta.to.global.u64 	%rd5, %rd1;
	atom.global.add.f32 	%f4, [%rd5], %f5;
	ret;

}


// ===== COMPILED SASS (sm_100) =====

	.target	sm_100

	.elftype	@"ET_EXEC"


//--------------------- .note.nv.tkinfo           --------------------------
	.section	.note.nv.tkinfo,"",@"SHT_NOTE"
	.sectionflags	@"SHF_NOTE_NV_TKINFO"
	.tkinfo
        /*0018*/ 	.word	0x00000002
        /*0030*/ 	.string	""
        /*0030*/ 	.string	"ptxas"
        /*0030*/ 	.string	"Cuda compilation tools, release 13.0, V13.0.88"
        /*0030*/ 	.string	"Build cuda_13.0.r13.0/compiler.36424714_0"
        /*0030*/ 	.string	"-arch sm_100 -m 64 "



//--------------------- .note.nv.cuinfo           --------------------------
	.section	.note.nv.cuinfo,"",@"SHT_NOTE"
	.sectionflags	@"SHF_NOTE_NV_CUINFO"
        /*0018*/ 	.short	0x0002
        /*001a*/ 	.short	0x0064
        /*001c*/ 	.short	0x0082
	.zero		2


//--------------------- .nv.info                  --------------------------
	.section	.nv.info,"",@"SHT_CUDA_INFO"
	.align	4


	//----- nvinfo : EIATTR_REGCOUNT
	.align		4
        /*0000*/ 	.byte	0x04, 0x2f
        /*0002*/ 	.short	(.L_1 - .L_0)
	.align		4
.L_0:
        /*0004*/ 	.word	index@(_Z5piAddPfl)
        /*0008*/ 	.word	0x0000001a


	//----- nvinfo : EIATTR_FRAME_SIZE
	.align		4
.L_1:
        /*000c*/ 	.byte	0x04, 0x11
        /*000e*/ 	.short	(.L_3 - .L_2)
	.align		4
.L_2:
        /*0010*/ 	.word	index@($__internal_1_$__cuda_sm20_div_rn_f64_full)
        /*0014*/ 	.word	0x00000000


	//----- nvinfo : EIATTR_FRAME_SIZE
	.align		4
.L_3:
        /*0018*/ 	.byte	0x04, 0x11
        /*001a*/ 	.short	(.L_5 - .L_4)
	.align		4
.L_4:
        /*001c*/ 	.word	index@($__internal_0_$__cuda_sm20_dblrcp_rn_slowpath_v3)
        /*0020*/ 	.word	0x00000000


	//----- nvinfo : EIATTR_FRAME_SIZE
	.align		4
.L_5:
        /*0024*/ 	.byte	0x04, 0x11
        /*0026*/ 	.short	(.L_7 - .L_6)
	.align		4
.L_6:
        /*0028*/ 	.word	index@(_Z5piAddPfl)
        /*002c*/ 	.word	0x00000000


	//----- nvinfo : EIATTR_MIN_STACK_SIZE
	.align		4
.L_7:
        /*0030*/ 	.byte	0x04, 0x12
        /*0032*/ 	.short	(.L_9 - .L_8)
	.align		4
.L_8:
        /*0034*/ 	.word	index@(_Z5piAddPfl)
        /*0038*/ 	.word	0x00000000
.L_9:


//--------------------- .nv.compat                --------------------------
	.section	.nv.compat,"",@"SHT_CUDA_COMPAT_INFO"
	.align	4
        /*0000*/ 	.byte	0x02, 0x09, 0x00, 0x00, 0x02, 0x02, 0x01, 0x00, 0x02, 0x05, 0x05, 0x00, 0x03, 0x07, 0x01, 0x01
        /*0010*/ 	.byte	0x02, 0x03, 0x00, 0x00, 0x02, 0x06, 0x01, 0x00, 0x04, 0x0b, 0x08, 0x00, 0x01, 0x00, 0x00, 0x00
        /*0020*/ 	.byte	0x00, 0x00, 0x00, 0x00


//--------------------- .nv.info._Z5piAddPfl      --------------------------
	.section	.nv.info._Z5piAddPfl,"",@"SHT_CUDA_INFO"
	.sectionflags	@""
	.align	4


	//----- nvinfo : EIATTR_CUDA_API_VERSION
	.align		4
        /*0000*/ 	.byte	0x04, 0x37
        /*0002*/ 	.short	(.L_11 - .L_10)
.L_10:
        /*0004*/ 	.word	0x00000082


	//----- nvinfo : EIATTR_KPARAM_INFO
	.align		4
.L_11:
        /*0008*/ 	.byte	0x04, 0x17
        /*000a*/ 	.short	(.L_13 - .L_12)
.L_12:
        /*000c*/ 	.word	0x00000000
        /*0010*/ 	.short	0x0001
        /*0012*/ 	.short	0x0008
        /*0014*/ 	.byte	0x00, 0xf0, 0x21, 0x00


	//----- nvinfo : EIATTR_KPARAM_INFO
	.align		4
.L_13:
        /*0018*/ 	.byte	0x04, 0x17
        /*001a*/ 	.short	(.L_15 - .L_14)
.L_14:
        /*001c*/ 	.word	0x00000000
        /*0020*/ 	.short	0x0000
        /*0022*/ 	.short	0x0000
        /*0024*/ 	.byte	0x00, 0xf5, 0x21, 0x00


	//----- nvinfo : EIATTR_SPARSE_MMA_MASK
	.align		4
.L_15:
        /*0028*/ 	.byte	0x03, 0x50
        /*002a*/ 	.short	0x0000


	//----- nvinfo : EIATTR_MAXREG_COUNT
	.align		4
        /*002c*/ 	.byte	0x03, 0x1b
        /*002e*/ 	.short	0x00ff


	//----- nvinfo : EIATTR_MERCURY_ISA_VERSION
	.align		4
        /*0030*/ 	.byte	0x03, 0x5f
        /*0032*/ 	.short	0x0101


	//----- nvinfo : EIATTR_VRC_CTA_INIT_COUNT
	.align		4
        /*0034*/ 	.byte	0x02, 0x4a
	.zero		1
	.zero		1


	//----- nvinfo : EIATTR_EXIT_INSTR_OFFSETS
	.align		4
        /*0038*/ 	.byte	0x04, 0x1c
        /*003a*/ 	.short	(.L_17 - .L_16)


	//   ....[0]....
.L_16:
        /*003c*/ 	.word	0x00000430


	//----- nvinfo : EIATTR_CRS_STACK_SIZE
	.align		4
.L_17:
        /*0040*/ 	.byte	0x04, 0x1e
        /*0042*/ 	.short	(.L_19 - .L_18)
.L_18:
        /*0044*/ 	.word	0x00000000


	//----- nvinfo : EIATTR_CBANK_PARAM_SIZE
	.align		4
.L_19:
        /*0048*/ 	.byte	0x03, 0x19
        /*004a*/ 	.short	0x0010


	//----- nvinfo : EIATTR_PARAM_CBANK
	.align		4
        /*004c*/ 	.byte	0x04, 0x0a
        /*004e*/ 	.short	(.L_21 - .L_20)
	.align		4
.L_20:
        /*0050*/ 	.word	index@(.nv.constant0._Z5piAddPfl)
        /*0054*/ 	.short	0x0380
        /*0056*/ 	.short	0x0010


	//----- nvinfo : EIATTR_SW_WAR
	.align		4
.L_21:
        /*0058*/ 	.byte	0x04, 0x36
        /*005a*/ 	.short	(.L_23 - .L_22)
.L_22:
        /*005c*/ 	.word	0x00000008
.L_23:


//--------------------- .nv.callgraph             --------------------------
	.section	.nv.callgraph,"",@"SHT_CUDA_CALLGRAPH"
	.align	4
	.sectionentsize	8
	.align		4
        /*0000*/ 	.word	0x00000000
	.align		4
        /*0004*/ 	.word	0xffffffff
	.align		4
        /*0008*/ 	.word	0x00000000
	.align		4
        /*000c*/ 	.word	0xfffffffe
	.align		4
        /*0010*/ 	.word	0x00000000
	.align		4
        /*0014*/ 	.word	0xfffffffd
	.align		4
        /*0018*/ 	.word	0x00000000
	.align		4
        /*001c*/ 	.word	0xfffffffc


//--------------------- .text._Z5piAddPfl         --------------------------
	.section	.text._Z5piAddPfl,"ax",@progbits
	.align	128
        .global         _Z5piAddPfl
        .type           _Z5piAddPfl,@function
        .size           _Z5piAddPfl,(.L_x_16 - _Z5piAddPfl)
        .other          _Z5piAddPfl,@"STO_CUDA_ENTRY STV_DEFAULT"
_Z5piAddPfl:
.text._Z5piAddPfl:
[----:B------:R-:W-:Y:S01]  /*0000*/  LDC R1, c[0x0][0x37c] ;  /* 0x0000df00ff017b82 */ /* 0x000fe20000000800 */
[----:B------:R-:W0:Y:S07]  /*0010*/  S2R R0, SR_TID.X ;  /* 0x0000000000007919 */ /* 0x000e2e0000002100 */
[----:B------:R-:W0:Y:S01]  /*0020*/  S2UR UR6, SR_CTAID.X ;  /* 0x00000000000679c3 */ /* 0x000e220000002500 */
[----:B------:R-:W1:Y:S01]  /*0030*/  LDCU.64 UR8, c[0x0][0x388] ;  /* 0x00007100ff0877ac */ /* 0x000e620008000a00 */
[----:B------:R-:W-:Y:S01]  /*0040*/  BSSY.RECONVERGENT B0, `(.L_x_0) ;  /* 0x000003c000007945 */ /* 0x000fe20003800200 */
[----:B------:R-:W-:Y:S01]  /*0050*/  IMAD.MOV.U32 R5, RZ, RZ, RZ ;  /* 0x000000ffff057224 */ /* 0x000fe200078e00ff */
[----:B------:R-:W2:Y:S04]  /*0060*/  LDCU.64 UR4, c[0x0][0x358] ;  /* 0x00006b00ff0477ac */ /* 0x000ea80008000a00 */
[----:B------:R-:W0:Y:S01]  /*0070*/  LDC R13, c[0x0][0x360] ;  /* 0x0000d800ff0d7b82 */ /* 0x000e220000000800 */
[----:B------:R-:W3:Y:S01]  /*0080*/  LDCU.64 UR10, c[0x0][0x388] ;  /* 0x00007100ff0a77ac */ /* 0x000ee20008000a00 */
[----:B0-----:R-:W-:-:S05]  /*0090*/  IMAD R0, R13, UR6, R0 ;  /* 0x000000060d007c24 */ /* 0x001fca000f8e0200 */
[----:B-1----:R-:W-:Y:S02]  /*00a0*/  ISETP.GE.U32.AND P0, PT, R0, UR8, PT ;  /* 0x0000000800007c0c */ /* 0x002fe4000bf06070 */
[----:B------:R-:W-:-:S04]  /*00b0*/  SHF.R.S32.HI R2, RZ, 0x1f, R0 ;  /* 0x0000001fff027819 */ /* 0x000fc80000011400 */
[----:B------:R-:W-:-:S13]  /*00c0*/  ISETP.GE.AND.EX P0, PT, R2, UR9, PT, P0 ;  /* 0x0000000902007c0c */ /* 0x000fda000bf06300 */
[----:B--23--:R-:W-:Y:S05]  /*00d0*/  @P0 BRA `(.L_x_1) ;  /* 0x0000000000c80947 */ /* 0x00cfea0003800000 */
[----:B------:R-:W0:Y:S02]  /*00e0*/  LDCU.64 UR6, c[0x0][0x388] ;  /* 0x00007100ff0677ac */ /* 0x000e240008000a00 */
[----:B0-----:R-:W0:Y:S08]  /*00f0*/  I2F.F64.S64 R4, UR6 ;  /* 0x0000000600047d12 */ /* 0x001e300008301c00 */
[----:B0-----:R-:W0:Y:S01]  /*0100*/  MUFU.RCP64H R3, R5 ;  /* 0x0000000500037308 */ /* 0x001e220000001800 */
[----:B------:R-:W-:-:S05]  /*0110*/  VIADD R2, R5, 0x300402 ;  /* 0x0030040205027836 */ /* 0x000fca0000000000 */
[----:B------:R-:W-:Y:S01]  /*0120*/  FSETP.GEU.AND P0, PT, |R2|, 5.8789094863358348022e-39, PT ;  /* 0x004004020200780b */ /* 0x000fe20003f0e200 */
[----:B0-----:R-:W-:-:S08]  /*0130*/  DFMA R6, -R4, R2, 1 ;  /* 0x3ff000000406742b */ /* 0x001fd00000000102 */
[----:B------:R-:W-:-:S08]  /*0140*/  DFMA R6, R6, R6, R6 ;  /* 0x000000060606722b */ /* 0x000fd00000000006 */
[----:B------:R-:W-:-:S08]  /*0150*/  DFMA R6, R2, R6, R2 ;  /* 0x000000060206722b */ /* 0x000fd00000000002 */
[----:B------:R-:W-:-:S08]  /*0160*/  DFMA R8, -R4, R6, 1 ;  /* 0x3ff000000408742b */ /* 0x000fd00000000106 */
[----:B------:R-:W-:Y:S01]  /*0170*/  DFMA R6, R6, R8, R6 ;  /* 0x000000080606722b */ /* 0x000fe20000000006 */
[----:B------:R-:W-:Y:S10]  /*0180*/  @P0 BRA `(.L_x_2) ;  /* 0x0000000000100947 */ /* 0x000ff40003800000 */
[----:B------:R-:W-:-:S05]  /*0190*/  LOP3.LUT R2, R5, 0x7fffffff, RZ, 0xc0, !PT ;  /* 0x7fffffff05027812 */ /* 0x000fca00078ec0ff */
[----:B------:R-:W-:Y:S01]  /*01a0*/  VIADD R8, R2, 0xfff00000 ;  /* 0xfff0000002087836 */ /* 0x000fe20000000000 */
[----:B------:R-:W-:-:S07]  /*01b0*/  MOV R2, 0x1d0 ;  /* 0x000001d000027802 */ /* 0x000fce0000000f00 */
[----:B------:R-:W-:Y:S05]  /*01c0*/  CALL.REL.NOINC `($__internal_0_$__cuda_sm20_dblrcp_rn_slowpath_v3) ;  /* 0x00000000009c7944 */ /* 0x000fea0003c00000 */
.L_x_2:
[----:B------:R-:W0:Y:S01]  /*01d0*/  LDCU UR6, c[0x0][0x370] ;  /* 0x00006e00ff0677ac */ /* 0x000e220008000800 */
[----:B------:R-:W-:Y:S01]  /*01e0*/  BSSY.RECONVERGENT B1, `(.L_x_3) ;  /* 0x0000020000017945 */ /* 0x000fe20003800200 */
[----:B------:R-:W-:Y:S01]  /*01f0*/  CS2R R4, SRZ ;  /* 0x0000000000047805 */ /* 0x000fe2000001ff00 */
[----:B0-----:R-:W-:-:S07]  /*0200*/  IMAD R13, R13, UR6, RZ ;  /* 0x000000060d0d7c24 */ /* 0x001fce000f8e02ff */
.L_x_6:
[----:B------:R-:W0:Y:S01]  /*0210*/  I2F.F64 R2, R0 ;  /* 0x0000000000027312 */ /* 0x000e220000201c00 */
[----:B------:R-:W-:Y:S01]  /*0220*/  BSSY.RECONVERGENT B2, `(.L_x_4) ;  /* 0x0000015000027945 */ /* 0x000fe20003800200 */
[----:B0-----:R-:W-:-:S08]  /*0230*/  DADD R2, R2, -0.5 ;  /* 0xbfe0000002027429 */ /* 0x001fd00000000000 */
[----:B------:R-:W-:-:S08]  /*0240*/  DMUL R2, R2, R6 ;  /* 0x0000000602027228 */ /* 0x000fd00000000000 */
[----:B------:R-:W-:Y:S01]  /*0250*/  DFMA R8, R2, R2, 1 ;  /* 0x3ff000000208742b */ /* 0x000fe20000000002 */
[----:B------:R-:W-:-:S05]  /*0260*/  IMAD.MOV.U32 R2, RZ, RZ, 0x1 ;  /* 0x00000001ff027424 */ /* 0x000fca00078e00ff */
[----:B------:R-:W0:Y:S02]  /*0270*/  MUFU.RCP64H R3, R9 ;  /* 0x0000000900037308 */ /* 0x000e240000001800 */
[----:B0-----:R-:W-:-:S08]  /*0280*/  DFMA R10, -R8, R2, 1 ;  /* 0x3ff00000080a742b */ /* 0x001fd00000000102 */
[----:B------:R-:W-:-:S08]  /*0290*/  DFMA R10, R10, R10, R10 ;  /* 0x0000000a0a0a722b */ /* 0x000fd0000000000a */
[----:B------:R-:W-:-:S08]  /*02a0*/  DFMA R10, R2, R10, R2 ;  /* 0x0000000a020a722b */ /* 0x000fd00000000002 */
[----:B------:R-:W-:-:S08]  /*02b0*/  DFMA R2, -R8, R10, 1 ;  /* 0x3ff000000802742b */ /* 0x000fd0000000010a */
[----:B------:R-:W-:-:S08]  /*02c0*/  DFMA R2, R10, R2, R10 ;  /* 0x000000020a02722b */ /* 0x000fd0000000000a */
[----:B------:R-:W-:-:S08]  /*02d0*/  DMUL R10, R2, 4 ;  /* 0x40100000020a7828 */ /* 0x000fd00000000000 */
[----:B------:R-:W-:-:S08]  /*02e0*/  DFMA R14, -R8, R10, 4 ;  /* 0x40100000080e742b */ /* 0x000fd0000000010a */
[----:B------:R-:W-:-:S10]  /*02f0*/  DFMA R2, R2, R14, R10 ;  /* 0x0000000e0202722b */ /* 0x000fd4000000000a */
[----:B------:R-:W-:-:S05]  /*0300*/  FFMA R10, RZ, R9, R3 ;  /* 0x00000009ff0a7223 */ /* 0x000fca0000000003 */
[----:B------:R-:W-:-:S13]  /*0310*/  FSETP.GT.AND P0, PT, |R10|, 1.469367938527859385e-39, PT ;  /* 0x001000000a00780b */ /* 0x000fda0003f04200 */
[----:B------:R-:W-:Y:S05]  /*0320*/  @P0 BRA `(.L_x_5) ;  /* 0x0000000000100947 */ /* 0x000fea0003800000 */
[----:B------:R-:W-:-:S07]  /*0330*/  MOV R12, 0x350 ;  /* 0x00000350000c7802 */ /* 0x000fce0000000f00 */
[----:B------:R-:W-:Y:S05]  /*0340*/  CALL.REL.NOINC `($__internal_1_$__cuda_sm20_div_rn_f64_full) ;  /* 0x0000000000d07944 */ /* 0x000fea0003c00000 */
[----:B------:R-:W-:Y:S02]  /*0350*/  IMAD.MOV.U32 R2, RZ, RZ, R16 ;  /* 0x000000ffff027224 */ /* 0x000fe400078e0010 */
[----:B------:R-:W-:-:S07]  /*0360*/  IMAD.MOV.U32 R3, RZ, RZ, R17 ;  /* 0x000000ffff037224 */ /* 0x000fce00078e0011 */
.L_x_5:
[----:B------:R-:W-:Y:S05]  /*0370*/  BSYNC.RECONVERGENT B2 ;  /* 0x0000000000027941 */ /* 0x000fea0003800200 */
.L_x_4:
[----:B------:R-:W-:Y:S01]  /*0380*/  IMAD.IADD R0, R13, 0x1, R0 ;  /* 0x000000010d007824 */ /* 0x000fe200078e0200 */
[----:B------:R-:W-:-:S04]  /*0390*/  DADD R4, R2, R4 ;  /* 0x0000000002047229 */ /* 0x000fc80000000004 */
[----:B------:R-:W-:Y:S02]  /*03a0*/  ISETP.GE.U32.AND P0, PT, R0, UR10, PT ;  /* 0x0000000a00007c0c */ /* 0x000fe4000bf06070 */
[----:B------:R-:W-:-:S04]  /*03b0*/  SHF.R.S32.HI R8, RZ, 0x1f, R0 ;  /* 0x0000001fff087819 */ /* 0x000fc80000011400 */
[----:B------:R-:W-:-:S13]  /*03c0*/  ISETP.GE.AND.EX P0, PT, R8, UR11, PT, P0 ;  /* 0x0000000b08007c0c */ /* 0x000fda000bf06300 */
[----:B------:R-:W-:Y:S05]  /*03d0*/  @!P0 BRA `(.L_x_6) ;  /* 0xfffffffc008c8947 */ /* 0x000fea000383ffff */
[----:B------:R-:W-:Y:S05]  /*03e0*/  BSYNC.RECONVERGENT B1 ;  /* 0x0000000000017941 */ /* 0x000fea0003800200 */
.L_x_3:
[----:B------:R0:W1:Y:S02]  /*03f0*/  F2F.F32.F64 R5, R4 ;  /* 0x0000000400057310 */ /* 0x0000640000301000 */
.L_x_1:
[----:B------:R-:W-:Y:S05]  /*0400*/  BSYNC.RECONVERGENT B0 ;  /* 0x0000000000007941 */ /* 0x000fea0003800200 */
.L_x_0:
[----:B------:R-:W1:Y:S02]  /*0410*/  LDC.64 R2, c[0x0][0x380] ;  /* 0x0000e000ff027b82 */ /* 0x000e640000000a00 */
[----:B-1----:R-:W-:Y:S01]  /*0420*/  REDG.E.ADD.F32.FTZ.RN.STRONG.GPU desc[UR4][R2.64], R5 ;  /* 0x00000005020079a6 */ /* 0x002fe2000c12f304 */
[----:B------:R-:W-:Y:S05]  /*0430*/  EXIT ;  /* 0x000000000000794d */ /* 0x000fea0003800000 */
        .weak           $__internal_0_$__cuda_sm20_dblrcp_rn_slowpath_v3
        .type           $__internal_0_$__cuda_sm20_dblrcp_rn_slowpath_v3,@function
        .size           $__internal_0_$__cuda_sm20_dblrcp_rn_slowpath_v3,($__internal_1_$__cuda_sm20_div_rn_f64_full - $__internal_0_$__cuda_sm20_dblrcp_rn_slowpath_v3)
$__internal_0_$__cuda_sm20_dblrcp_rn_slowpath_v3:
[----:B------:R-:W-:-:S14]  /*0440*/  DSETP.GTU.AND P0, PT, |R4|, +INF , PT ;  /* 0x7ff000000400742a */ /* 0x000fdc0003f0c200 */
[----:B------:R-:W-:Y:S05]  /*0450*/  @P0 BRA `(.L_x_7) ;  /* 0x00000000007c0947 */ /* 0x000fea0003800000 */
[----:B------:R-:W-:-:S05]  /*0460*/  LOP3.LUT R3, R5, 0x7fffffff, RZ, 0xc0, !PT ;  /* 0x7fffffff05037812 */ /* 0x000fca00078ec0ff */
[----:B------:R-:W-:-:S05]  /*0470*/  VIADD R6, R3, 0xffffffff ;  /* 0xffffffff03067836 */ /* 0x000fca0000000000 */
[----:B------:R-:W-:-:S13]  /*0480*/  ISETP.GE.U32.AND P0, PT, R6, 0x7fefffff, PT ;  /* 0x7fefffff0600780c */ /* 0x000fda0003f06070 */
[----:B------:R-:W-:Y:S01]  /*0490*/  @P0 LOP3.LUT R7, R5, 0x7ff00000, RZ, 0x3c, !PT ;  /* 0x7ff0000005070812 */ /* 0x000fe200078e3cff */
[----:B------:R-:W-:Y:S01]  /*04a0*/  @P0 IMAD.MOV.U32 R6, RZ, RZ, RZ ;  /* 0x000000ffff060224 */ /* 0x000fe200078e00ff */
[----:B------:R-:W-:Y:S06]  /*04b0*/  @P0 BRA `(.L_x_8) ;  /* 0x00000000006c0947 */ /* 0x000fec0003800000 */
[----:B------:R-:W-:-:S13]  /*04c0*/  ISETP.GE.U32.AND P0, PT, R3, 0x1000001, PT ;  /* 0x010000010300780c */ /* 0x000fda0003f06070 */
[----:B------:R-:W-:Y:S05]  /*04d0*/  @!P0 BRA `(.L_x_9) ;  /* 0x0000000000348947 */ /* 0x000fea0003800000 */
[----:B------:R-:W-:Y:S02]  /*04e0*/  VIADD R7, R5, 0xc0200000 ;  /* 0xc020000005077836 */ /* 0x000fe40000000000 */
[----:B------:R-:W-:Y:S02]  /*04f0*/  IMAD.MOV.U32 R6, RZ, RZ, R4 ;  /* 0x000000ffff067224 */ /* 0x000fe400078e0004 */
[----:B------:R-:W0:Y:S04]  /*0500*/  MUFU.RCP64H R9, R7 ;  /* 0x0000000700097308 */ /* 0x000e280000001800 */
[----:B0-----:R-:W-:-:S08]  /*0510*/  DFMA R10, -R6, R8, 1 ;  /* 0x3ff00000060a742b */ /* 0x001fd00000000108 */
[----:B------:R-:W-:-:S08]  /*0520*/  DFMA R10, R10, R10, R10 ;  /* 0x0000000a0a0a722b */ /* 0x000fd0000000000a */
[----:B------:R-:W-:-:S08]  /*0530*/  DFMA R10, R8, R10, R8 ;  /* 0x0000000a080a722b */ /* 0x000fd00000000008 */
[----:B------:R-:W-:-:S08]  /*0540*/  DFMA R8, -R6, R10, 1 ;  /* 0x3ff000000608742b */ /* 0x000fd0000000010a */
[----:B------:R-:W-:-:S08]  /*0550*/  DFMA R8, R10, R8, R10 ;  /* 0x000000080a08722b */ /* 0x000fd0000000000a */
[----:B------:R-:W-:-:S08]  /*0560*/  DMUL R8, R8, 2.2250738585072013831e-308 ;  /* 0x0010000008087828 */ /* 0x000fd00000000000 */
[----:B------:R-:W-:-:S08]  /*0570*/  DFMA R4, -R4, R8, 1 ;  /* 0x3ff000000404742b */ /* 0x000fd00000000108 */
[----:B------:R-:W-:-:S08]  /*0580*/  DFMA R4, R4, R4, R4 ;  /* 0x000000040404722b */ /* 0x000fd00000000004 */
[----:B------:R-:W-:Y:S01]  /*0590*/  DFMA R6, R8, R4, R8 ;  /* 0x000000040806722b */ /* 0x000fe20000000008 */
[----:B------:R-:W-:Y:S10]  /*05a0*/  BRA `(.L_x_8) ;  /* 0x0000000000307947 */ /* 0x000ff40003800000 */
.L_x_9:
[----:B------:R-:W-:Y:S01]  /*05b0*/  DMUL R4, R4, 8.11296384146066816958e+31 ;  /* 0x4690000004047828 */ /* 0x000fe20000000000 */
[----:B------:R-:W-:-:S05]  /*05c0*/  IMAD.MOV.U32 R6, RZ, RZ, R8 ;  /* 0x000000ffff067224 */ /* 0x000fca00078e0008 */
[----:B------:R-:W0:Y:S02]  /*05d0*/  MUFU.RCP64H R7, R5 ;  /* 0x0000000500077308 */ /* 0x000e240000001800 */
[----:B0-----:R-:W-:-:S08]  /*05e0*/  DFMA R8, -R4, R6, 1 ;  /* 0x3ff000000408742b */ /* 0x001fd00000000106 */
[----:B------:R-:W-:-:S08]  /*05f0*/  DFMA R8, R8, R8, R8 ;  /* 0x000000080808722b */ /* 0x000fd00000000008 */
[----:B------:R-:W-:-:S08]  /*0600*/  DFMA R8, R6, R8, R6 ;  /* 0x000000080608722b */ /* 0x000fd00000000006 */
[----:B------:R-:W-:-:S08]  /*0610*/  DFMA R6, -R4, R8, 1 ;  /* 0x3ff000000406742b */ /* 0x000fd00000000108 */
[----:B------:R-:W-:-:S08]  /*0620*/  DFMA R6, R8, R6, R8 ;  /* 0x000000060806722b */ /* 0x000fd00000000008 */
[----:B------:R-:W-:Y:S01]  /*0630*/  DMUL R6, R6, 8.11296384146066816958e+31 ;  /* 0x4690000006067828 */ /* 0x000fe20000000000 */
[----:B------:R-:W-:Y:S10]  /*0640*/  BRA `(.L_x_8) ;  /* 0x0000000000087947 */ /* 0x000ff40003800000 */
.L_x_7:
[----:B------:R-:W-:Y:S01]  /*0650*/  LOP3.LUT R7, R5, 0x80000, RZ, 0xfc, !PT ;  /* 0x0008000005077812 */ /* 0x000fe200078efcff */
[----:B------:R-:W-:-:S07]  /*0660*/  IMAD.MOV.U32 R6, RZ, RZ, R4 ;  /* 0x000000ffff067224 */ /* 0x000fce00078e0004 */
.L_x_8:
[----:B------:R-:W-:-:S04]  /*0670*/  IMAD.MOV.U32 R3, RZ, RZ, 0x0 ;  /* 0x00000000ff037424 */ /* 0x000fc800078e00ff */
[----:B------:R-:W-:Y:S05]  /*0680*/  RET.REL.NODEC R2 `(_Z5piAddPfl) ;  /* 0xfffffff8025c7950 */ /* 0x000fea0003c3ffff */
        .weak           $__internal_1_$__cuda_sm20_div_rn_f64_full
        .type           $__internal_1_$__cuda_sm20_div_rn_f64_full,@function
        .size           $__internal_1_$__cuda_sm20_div_rn_f64_full,(.L_x_16 - $__internal_1_$__cuda_sm20_div_rn_f64_full)
$__internal_1_$__cuda_sm20_div_rn_f64_full:
[C---:B------:R-:W-:Y:S01]  /*0690*/  FSETP.GEU.AND P0, PT, |R9|.reuse, 1.469367938527859385e-39, PT ;  /* 0x001000000900780b */ /* 0x040fe20003f0e200 */
[----:B------:R-:W-:Y:S01]  /*06a0*/  IMAD.MOV.U32 R10, RZ, RZ, 0x1 ;  /* 0x00000001ff0a7424 */ /* 0x000fe200078e00ff */
[C---:B------:R-:W-:Y:S01]  /*06b0*/  LOP3.LUT R2, R9.reuse, 0x800fffff, RZ, 0xc0, !PT ;  /* 0x800fffff09027812 */ /* 0x040fe200078ec0ff */
[----:B------:R-:W-:Y:S01]  /*06c0*/  IMAD.MOV.U32 R23, RZ, RZ, 0x40100000 ;  /* 0x40100000ff177424 */ /* 0x000fe200078e00ff */
[----:B------:R-:W-:Y:S01]  /*06d0*/  LOP3.LUT R22, R9, 0x7ff00000, RZ, 0xc0, !PT ;  /* 0x7ff0000009167812 */ /* 0x000fe200078ec0ff */
[----:B------:R-:W-:Y:S01]  /*06e0*/  IMAD.MOV.U32 R16, RZ, RZ, 0x1ca00000 ;  /* 0x1ca00000ff107424 */ /* 0x000fe200078e00ff */
[----:B------:R-:W-:Y:S01]  /*06f0*/  LOP3.LUT R3, R2, 0x3ff00000, RZ, 0xfc, !PT ;  /* 0x3ff0000002037812 */ /* 0x000fe200078efcff */
[----:B------:R-:W-:Y:S01]  /*0700*/  IMAD.MOV.U32 R2, RZ, RZ, R8 ;  /* 0x000000ffff027224 */ /* 0x000fe200078e0008 */
[----:B------:R-:W-:Y:S01]  /*0710*/  ISETP.LE.U32.AND P1, PT, R22, 0x40100000, PT ;  /* 0x401000001600780c */ /* 0x000fe20003f23070 */
[----:B------:R-:W-:Y:S01]  /*0720*/  VIADD R17, R23, 0xffffffff ;  /* 0xffffffff17117836 */ /* 0x000fe20000000000 */
[----:B------:R-:W-:Y:S03]  /*0730*/  BSSY.RECONVERGENT B3, `(.L_x_10) ;  /* 0x0000040000037945 */ /* 0x000fe60003800200 */
[----:B------:R-:W-:-:S06]  /*0740*/  @!P0 DMUL R2, R8, 8.98846567431157953865e+307 ;  /* 0x7fe0000008028828 */ /* 0x000fcc0000000000 */
[----:B------:R-:W0:Y:S04]  /*0750*/  MUFU.RCP64H R11, R3 ;  /* 0x00000003000b7308 */ /* 0x000e280000001800 */
[----:B------:R-:W-:Y:S02]  /*0760*/  @!P0 LOP3.LUT R22, R3, 0x7ff00000, RZ, 0xc0, !PT ;  /* 0x7ff0000003168812 */ /* 0x000fe400078ec0ff */
[----:B------:R-:W-:-:S03]  /*0770*/  ISETP.GT.U32.AND P0, PT, R17, 0x7feffffe, PT ;  /* 0x7feffffe1100780c */ /* 0x000fc60003f04070 */
[----:B------:R-:W-:-:S05]  /*0780*/  VIADD R17, R22, 0xffffffff ;  /* 0xffffffff16117836 */ /* 0x000fca0000000000 */
[----:B------:R-:W-:Y:S01]  /*0790*/  ISETP.GT.U32.OR P0, PT, R17, 0x7feffffe, P0 ;  /* 0x7feffffe1100780c */ /* 0x000fe20000704470 */
[----:B0-----:R-:W-:-:S08]  /*07a0*/  DFMA R14, R10, -R2, 1 ;  /* 0x3ff000000a0e742b */ /* 0x001fd00000000802 */
[----:B------:R-:W-:-:S08]  /*07b0*/  DFMA R14, R14, R14, R14 ;  /* 0x0000000e0e0e722b */ /* 0x000fd0000000000e */
[----:B------:R-:W-:-:S08]  /*07c0*/  DFMA R14, R10, R14, R10 ;  /* 0x0000000e0a0e722b */ /* 0x000fd0000000000a */
[----:B------:R-:W-:-:S08]  /*07d0*/  DFMA R10, R14, -R2, 1 ;  /* 0x3ff000000e0a742b */ /* 0x000fd00000000802 */
[----:B------:R-:W-:Y:S01]  /*07e0*/  DFMA R14, R14, R10, R14 ;  /* 0x0000000a0e0e722b */ /* 0x000fe2000000000e */
[----:B------:R-:W-:Y:S01]  /*07f0*/  SEL R11, R16, 0x63400000, !P1 ;  /* 0x63400000100b7807 */ /* 0x000fe20004800000 */
[----:B------:R-:W-:-:S06]  /*0800*/  IMAD.MOV.U32 R10, RZ, RZ, RZ ;  /* 0x000000ffff0a7224 */ /* 0x000fcc00078e00ff */
[----:B------:R-:W-:-:S08]  /*0810*/  DMUL R18, R14, R10 ;  /* 0x0000000a0e127228 */ /* 0x000fd00000000000 */
[----:B------:R-:W-:-:S08]  /*0820*/  DFMA R20, R18, -R2, R10 ;  /* 0x800000021214722b */ /* 0x000fd0000000000a */
[----:B------:R-:W-:Y:S01]  /*0830*/  DFMA R14, R14, R20, R18 ;  /* 0x000000140e0e722b */ /* 0x000fe20000000012 */
[----:B------:R-:W-:Y:S10]  /*0840*/  @P0 BRA `(.L_x_11) ;  /* 0x0000000000740947 */ /* 0x000ff40003800000 */
[----:B------:R-:W-:Y:S01]  /*0850*/  LOP3.LUT R19, R9, 0x7ff00000, RZ, 0xc0, !PT ;  /* 0x7ff0000009137812 */ /* 0x000fe200078ec0ff */
[----:B------:R-:W-:Y:S02]  /*0860*/  IMAD.MOV.U32 R17, RZ, RZ, 0x40100000 ;  /* 0x40100000ff117424 */ /* 0x000fe400078e00ff */
[----:B------:R-:W-:Y:S01]  /*0870*/  IMAD.MOV.U32 R20, RZ, RZ, RZ ;  /* 0x000000ffff147224 */ /* 0x000fe200078e00ff */
[----:B------:R-:W-:Y:S01]  /*0880*/  ISETP.LE.U32.AND P0, PT, R19, 0x40100000, PT ;  /* 0x401000001300780c */ /* 0x000fe20003f03070 */
[----:B------:R-:W-:-:S05]  /*0890*/  IMAD.MOV R18, RZ, RZ, -R19 ;  /* 0x000000ffff127224 */ /* 0x000fca00078e0a13 */
[----:B------:R-:W-:Y:S02]  /*08a0*/  VIADDMNMX R17, R18, R17, 0xb9600000, !PT ;  /* 0xb960000012117446 */ /* 0x000fe40007800111 */
[----:B------:R-:W-:Y:S02]  /*08b0*/  SEL R18, R16, 0x63400000, !P0 ;  /* 0x6340000010127807 */ /* 0x000fe40004000000 */
[----:B------:R-:W-:-:S05]  /*08c0*/  VIMNMX R17, PT, PT, R17, 0x46a00000, PT ;  /* 0x46a0000011117848 */ /* 0x000fca0003fe0100 */
[----:B------:R-:W-:-:S04]  /*08d0*/  IMAD.IADD R18, R17, 0x1, -R18 ;  /* 0x0000000111127824 */ /* 0x000fc800078e0a12 */
[----:B------:R-:W-:-:S06]  /*08e0*/  VIADD R21, R18, 0x7fe00000 ;  /* 0x7fe0000012157836 */ /* 0x000fcc0000000000 */
[----:B------:R-:W-:-:S10]  /*08f0*/  DMUL R16, R14, R20 ;  /* 0x000000140e107228 */ /* 0x000fd40000000000 */
[----:B------:R-:W-:-:S13]  /*0900*/  FSETP.GTU.AND P0, PT, |R17|, 1.469367938527859385e-39, PT ;  /* 0x001000001100780b */ /* 0x000fda0003f0c200 */
[----:B------:R-:W-:Y:S05]  /*0910*/  @P0 BRA `(.L_x_12) ;  /* 0x0000000000840947 */ /* 0x000fea0003800000 */
[----:B------:R-:W-:Y:S01]  /*0920*/  DFMA R2, R14, -R2, R10 ;  /* 0x800000020e02722b */ /* 0x000fe2000000000a */
[----:B------:R-:W-:-:S09]  /*0930*/  IMAD.MOV.U32 R20, RZ, RZ, RZ ;  /* 0x000000ffff147224 */ /* 0x000fd200078e00ff */
[C---:B------:R-:W-:Y:S02]  /*0940*/  FSETP.NEU.AND P0, PT, R3.reuse, RZ, PT ;  /* 0x000000ff0300720b */ /* 0x040fe40003f0d000 */
[----:B------:R-:W-:-:S04]  /*0950*/  LOP3.LUT R9, R3, 0x80000000, R9, 0x48, !PT ;  /* 0x8000000003097812 */ /* 0x000fc800078e4809 */
[----:B------:R-:W-:-:S07]  /*0960*/  LOP3.LUT R21, R9, R21, RZ, 0xfc, !PT ;  /* 0x0000001509157212 */ /* 0x000fce00078efcff */
[----:B------:R-:W-:Y:S05]  /*0970*/  @!P0 BRA `(.L_x_12) ;  /* 0x00000000006c8947 */ /* 0x000fea0003800000 */
[----:B------:R-:W-:Y:S02]  /*0980*/  IMAD.MOV R3, RZ, RZ, -R18 ;  /* 0x000000ffff037224 */ /* 0x000fe400078e0a12 */
[----:B------:R-:W-:-:S06]  /*0990*/  IMAD.MOV.U32 R2, RZ, RZ, RZ ;  /* 0x000000ffff027224 */ /* 0x000fcc00078e00ff */
[----:B------:R-:W-:Y:S02]  /*09a0*/  DFMA R2, R16, -R2, R14 ;  /* 0x800000021002722b */ /* 0x000fe4000000000e */
[----:B------:R-:W-:-:S04]  /*09b0*/  DMUL.RP R14, R14, R20 ;  /* 0x000000140e0e7228 */ /* 0x000fc80000008000 */
[----:B------:R-:W-:-:S04]  /*09c0*/  IADD3 R2, PT, PT, -R18, -0x43300000, RZ ;  /* 0xbcd0000012027810 */ /* 0x000fc80007ffe1ff */
[----:B------:R-:W-:Y:S02]  /*09d0*/  FSETP.NEU.AND P0, PT, |R3|, R2, PT ;  /* 0x000000020300720b */ /* 0x000fe40003f0d200 */
[----:B------:R-:W-:Y:S02]  /*09e0*/  LOP3.LUT R9, R15, R9, RZ, 0x3c, !PT ;  /* 0x000000090f097212 */ /* 0x000fe400078e3cff */
[----:B------:R-:W-:Y:S02]  /*09f0*/  FSEL R16, R14, R16, !P0 ;  /* 0x000000100e107208 */ /* 0x000fe40004000000 */
[----:B------:R-:W-:Y:S01]  /*0a00*/  FSEL R17, R9, R17, !P0 ;  /* 0x0000001109117208 */ /* 0x000fe20004000000 */
[----:B------:R-:W-:Y:S06]  /*0a10*/  BRA `(.L_x_12) ;  /* 0x0000000000447947 */ /* 0x000fec0003800000 */
.L_x_11:
[----:B------:R-:W-:-:S14]  /*0a20*/  DSETP.NAN.AND P0, PT, R8, R8, PT ;  /* 0x000000080800722a */ /* 0x000fdc0003f08000 */
[----:B------:R-:W-:Y:S05]  /*0a30*/  @P0 BRA `(.L_x_13) ;  /* 0x0000000000340947 */ /* 0x000fea0003800000 */
[----:B------:R-:W-:Y:S01]  /*0a40*/  ISETP.NE.AND P0, PT, R23, R22, PT ;  /* 0x000000161700720c */ /* 0x000fe20003f05270 */
[----:B------:R-:W-:Y:S02]  /*0a50*/  IMAD.MOV.U32 R16, RZ, RZ, 0x0 ;  /* 0x00000000ff107424 */ /* 0x000fe400078e00ff */
[----:B------:R-:W-:-:S10]  /*0a60*/  IMAD.MOV.U32 R17, RZ, RZ, -0x80000 ;  /* 0xfff80000ff117424 */ /* 0x000fd400078e00ff */
[----:B------:R-:W-:Y:S05]  /*0a70*/  @!P0 BRA `(.L_x_12) ;  /* 0x00000000002c8947 */ /* 0x000fea0003800000 */
[----:B------:R-:W-:Y:S02]  /*0a80*/  ISETP.NE.AND P0, PT, R23, 0x7ff00000, PT ;  /* 0x7ff000001700780c */ /* 0x000fe40003f05270 */
[----:B------:R-:W-:Y:S02]  /*0a90*/  LOP3.LUT R8, R9, 0x40100000, RZ, 0x3c, !PT ;  /* 0x4010000009087812 */ /* 0x000fe400078e3cff */
[----:B------:R-:W-:Y:S02]  /*0aa0*/  ISETP.EQ.OR P0, PT, R22, RZ, !P0 ;  /* 0x000000ff1600720c */ /* 0x000fe40004702670 */
[----:B------:R-:W-:-:S11]  /*0ab0*/  LOP3.LUT R17, R8, 0x80000000, RZ, 0xc0, !PT ;  /* 0x8000000008117812 */ /* 0x000fd600078ec0ff */
[----:B------:R-:W-:Y:S01]  /*0ac0*/  @P0 LOP3.LUT R2, R17, 0x7ff00000, RZ, 0xfc, !PT ;  /* 0x7ff0000011020812 */ /* 0x000fe200078efcff */
[----:B------:R-:W-:Y:S02]  /*0ad0*/  @!P0 IMAD.MOV.U32 R16, RZ, RZ, RZ ;  /* 0x000000ffff108224 */ /* 0x000fe400078e00ff */
[----:B------:R-:W-:Y:S02]  /*0ae0*/  @P0 IMAD.MOV.U32 R16, RZ, RZ, RZ ;  /* 0x000000ffff100224 */ /* 0x000fe400078e00ff */
[----:B------:R-:W-:Y:S01]  /*0af0*/  @P0 IMAD.MOV.U32 R17, RZ, RZ, R2 ;  /* 0x000000ffff110224 */ /* 0x000fe200078e0002 */
[----:B------:R-:W-:Y:S06]  /*0b00*/  BRA `(.L_x_12) ;  /* 0x0000000000087947 */ /* 0x000fec0003800000 */
.L_x_13:
[----:B------:R-:W-:Y:S01]  /*0b10*/  LOP3.LUT R17, R9, 0x80000, RZ, 0xfc, !PT ;  /* 0x0008000009117812 */ /* 0x000fe200078efcff */
[----:B------:R-:W-:-:S07]  /*0b20*/  IMAD.MOV.U32 R16, RZ, RZ, R8 ;  /* 0x000000ffff107224 */ /* 0x000fce00078e0008 */
.L_x_12:
[----:B------:R-:W-:Y:S05]  /*0b30*/  BSYNC.RECONVERGENT B3 ;  /* 0x0000000000037941 */ /* 0x000fea0003800200 */
.L_x_10:
[----:B------:R-:W-:Y:S02]  /*0b40*/  IMAD.MOV.U32 R2, RZ, RZ, R12 ;  /* 0x000000ffff027224 */ /* 0x000fe400078e000c */
[----:B------:R-:W-:-:S04]  /*0b50*/  IMAD.MOV.U32 R3, RZ, RZ, 0x0 ;  /* 0x00000000ff037424 */ /* 0x000fc800078e00ff */
[----:B------:R-:W-:Y:S05]  /*0b60*/  RET.REL.NODEC R2 `(_Z5piAddPfl) ;  /* 0xfffffff402247950 */ /* 0x000fea0003c3ffff */
.L_x_14:
[----:B------:R-:W-:-:S00]  /*0b70*/  BRA `(.L_x_14) ;  /* 0xfffffffc00fc7947 */ /* 0x000fc0000383ffff */
[----:B------:R-:W-:-:S00]  /*0b80*/  NOP ;  /* 0x0000000000007918 */ /* 0x000fc00000000000 */
[----:B------:R-:W-:-:S00]  /*0b90*/  NOP ;  /* 0x0000000000007918 */ /* 0x000fc00000000000 */
[----:B------:R-:W-:-:S00]  /*0ba0*/  NOP ;  /* 0x0000000000007918 */ /* 0x000fc00000000000 */
[----:B------:R-:W-:-:S00]  /*0bb0*/  NOP ;  /* 0x0000000000007918 */ /* 0x000fc00000000000 */
[----:B------:R-:W-:-:S00]  /*0bc0*/  NOP ;  /* 0x0000000000007918 */ /* 0x000fc00000000000 */
[----:B------:R-:W-:-:S00]  /*0bd0*/  NOP ;  /* 0x0000000000007918 */ /* 0x000fc00000000000 */
[----:B------:R-:W-:-:S00]  /*0be0*/  NOP ;  /* 0x0000000000007918 */ /* 0x000fc00000000000 */
[----:B------:R-:W-:-:S00]  /*0bf0*/  NOP ;  /* 0x0000000000007918 */ /* 0x000fc00000000000 */
.L_x_16:


//--------------------- .nv.shared.reserved.0     --------------------------
	.section	.nv.shared.reserved.0,"aw",@nobits
	.weak		__nv_reservedSMEM_offset_0_alias
	.size		__nv_reservedSMEM_offset_0_alias, 0, 64
	.other		__nv_reservedSMEM_offset_0_alias,@"STO_CUDA_RESERVED_SHARED STV_DEFAULT"
__nv_reservedSMEM_offset_0_alias:
	.zero		0
	.zero		64


//--------------------- .nv.constant0._Z5piAddPfl --------------------------
	.section	.nv.constant0._Z5piAddPfl,"a",@progbits
	.sectionflags	@""
	.align	4
.nv.constant0._Z5piAddPfl:
	.zero		912


//--------------------- SYMBOLS --------------------------

	.type		.nv.reservedSmem.offset0,@object
	.size		.nv.reservedSmem.offset0,0x4
